//
// Generated by NVIDIA NVVM Compiler
//
// Compiler Build ID: CL-36424714
// Cuda compilation tools, release 13.0, V13.0.88
// Based on NVVM 20.0.0
//

.version 9.0
.target sm_100
.address_size 64

	// .globl	_Z15transpose_naivePKfPfi
.extern .shared .align 16 .b8 tile1d[];

.visible .entry _Z15transpose_naivePKfPfi(
	.param .u64 .ptr .align 1 _Z15transpose_naivePKfPfi_param_0,
	.param .u64 .ptr .align 1 _Z15transpose_naivePKfPfi_param_1,
	.param .u32 _Z15transpose_naivePKfPfi_param_2
)
{
	.reg .pred 	%p<2>;
	.reg .b32 	%r<15>;
	.reg .b32 	%f<2>;
	.reg .b64 	%rd<9>;

	ld.param.u64 	%rd1, [_Z15transpose_naivePKfPfi_param_0];
	ld.param.u64 	%rd2, [_Z15transpose_naivePKfPfi_param_1];
	ld.param.u32 	%r4, [_Z15transpose_naivePKfPfi_param_2];
	mov.u32 	%r5, %ctaid.x;
	mov.u32 	%r6, %ntid.x;
	mov.u32 	%r7, %tid.x;
	mad.lo.s32 	%r1, %r5, %r6, %r7;
	mov.u32 	%r8, %ctaid.y;
	mov.u32 	%r9, %ntid.y;
	mov.u32 	%r10, %tid.y;
	mad.lo.s32 	%r11, %r8, %r9, %r10;
	max.s32 	%r12, %r1, %r11;
	setp.ge.s32 	%p1, %r12, %r4;
	@%p1 bra 	$L__BB0_2;
	cvta.to.global.u64 	%rd3, %rd1;
	cvta.to.global.u64 	%rd4, %rd2;
	mad.lo.s32 	%r13, %r4, %r11, %r1;
	mul.wide.s32 	%rd5, %r13, 4;
	add.s64 	%rd6, %rd3, %rd5;
	ld.global.nc.f32 	%f1, [%rd6];
	mad.lo.s32 	%r14, %r4, %r1, %r11;
	mul.wide.s32 	%rd7, %r14, 4;
	add.s64 	%rd8, %rd4, %rd7;
	st.global.f32 	[%rd8], %f1;
$L__BB0_2:
	ret;

}
	// .globl	_Z15transpose_tiledPKfPfii
.visible .entry _Z15transpose_tiledPKfPfii(
	.param .u64 .ptr .align 1 _Z15transpose_tiledPKfPfii_param_0,
	.param .u64 .ptr .align 1 _Z15transpose_tiledPKfPfii_param_1,
	.param .u32 _Z15transpose_tiledPKfPfii_param_2,
	.param .u32 _Z15transpose_tiledPKfPfii_param_3
)
{
	.reg .pred 	%p<3>;
	.reg .b32 	%r<26>;
	.reg .b32 	%f<3>;
	.reg .b64 	%rd<9>;

	ld.param.u64 	%rd1, [_Z15transpose_tiledPKfPfii_param_0];
	ld.param.u64 	%rd2, [_Z15transpose_tiledPKfPfii_param_1];
	ld.param.u32 	%r10, [_Z15transpose_tiledPKfPfii_param_2];
	ld.param.u32 	%r11, [_Z15transpose_tiledPKfPfii_param_3];
	add.s32 	%r1, %r11, 1;
	mov.u32 	%r12, %ctaid.x;
	mul.lo.s32 	%r2, %r11, %r12;
	mov.u32 	%r3, %tid.x;
	add.s32 	%r4, %r2, %r3;
	mov.u32 	%r13, %ctaid.y;
	mul.lo.s32 	%r5, %r11, %r13;
	mov.u32 	%r6, %tid.y;
	add.s32 	%r7, %r5, %r6;
	max.s32 	%r14, %r4, %r7;
	setp.ge.s32 	%p1, %r14, %r10;
	@%p1 bra 	$L__BB1_2;
	cvta.to.global.u64 	%rd3, %rd1;
	mad.lo.s32 	%r15, %r7, %r10, %r4;
	mul.wide.s32 	%rd4, %r15, 4;
	add.s64 	%rd5, %rd3, %rd4;
	ld.global.nc.f32 	%f1, [%rd5];
	mad.lo.s32 	%r16, %r1, %r6, %r3;
	shl.b32 	%r17, %r16, 2;
	mov.u32 	%r18, tile1d;
	add.s32 	%r19, %r18, %r17;
	st.shared.f32 	[%r19], %f1;
$L__BB1_2:
	bar.sync 	0;
	add.s32 	%r8, %r5, %r3;
	add.s32 	%r9, %r2, %r6;
	max.s32 	%r20, %r8, %r9;
	setp.ge.s32 	%p2, %r20, %r10;
	@%p2 bra 	$L__BB1_4;
	mad.lo.s32 	%r21, %r1, %r3, %r6;
	shl.b32 	%r22, %r21, 2;
	mov.u32 	%r23, tile1d;
	add.s32 	%r24, %r23, %r22;
	ld.shared.f32 	%f2, [%r24];
	mad.lo.s32 	%r25, %r9, %r10, %r8;
	cvta.to.global.u64 	%rd6, %rd2;
	mul.wide.s32 	%rd7, %r25, 4;
	add.s64 	%rd8, %rd6, %rd7;
	st.global.f32 	[%rd8], %f2;
$L__BB1_4:
	ret;

}


// ===== COMPILED SASS (sm_100) =====

	.target	sm_100

	.elftype	@"ET_EXEC"


//--------------------- .note.nv.tkinfo           --------------------------
	.section	.note.nv.tkinfo,"",@"SHT_NOTE"
	.sectionflags	@"SHF_NOTE_NV_TKINFO"
	.tkinfo
        /*0018*/ 	.word	0x00000002
        /*0030*/ 	.string	""
        /*0030*/ 	.string	"ptxas"
        /*0030*/ 	.string	"Cuda compilation tools, release 13.0, V13.0.88"
        /*0030*/ 	.string	"Build cuda_13.0.r13.0/compiler.36424714_0"
        /*0030*/ 	.string	"-arch sm_100 -m 64 "



//--------------------- .note.nv.cuinfo           --------------------------
	.section	.note.nv.cuinfo,"",@"SHT_NOTE"
	.sectionflags	@"SHF_NOTE_NV_CUINFO"
        /*0018*/ 	.short	0x0002
        /*001a*/ 	.short	0x0064
        /*001c*/ 	.short	0x0082
	.zero		2


//--------------------- .nv.info                  --------------------------
	.section	.nv.info,"",@"SHT_CUDA_INFO"
	.align	4


	//----- nvinfo : EIATTR_REGCOUNT
	.align		4
        /*0000*/ 	.byte	0x04, 0x2f
        /*0002*/ 	.short	(.L_1 - .L_0)
	.align		4
.L_0:
        /*0004*/ 	.word	index@(_Z15transpose_naivePKfPfi)
        /*0008*/ 	.word	0x0000000a


	//----- nvinfo : EIATTR_FRAME_SIZE
	.align		4
.L_1:
        /*000c*/ 	.byte	0x04, 0x11
        /*000e*/ 	.short	(.L_3 - .L_2)
	.align		4
.L_2:
        /*0010*/ 	.word	index@(_Z15transpose_naivePKfPfi)
        /*0014*/ 	.word	0x00000000


	//----- nvinfo : EIATTR_REGCOUNT
	.align		4
.L_3:
        /*0018*/ 	.byte	0x04, 0x2f
        /*001a*/ 	.short	(.L_5 - .L_4)
	.align		4
.L_4:
        /*001c*/ 	.word	index@(_Z15transpose_tiledPKfPfii)
        /*0020*/ 	.word	0x0000000e


	//----- nvinfo : EIATTR_FRAME_SIZE
	.align		4
.L_5:
        /*0024*/ 	.byte	0x04, 0x11
        /*0026*/ 	.short	(.L_7 - .L_6)
	.align		4
.L_6:
        /*0028*/ 	.word	index@(_Z15transpose_tiledPKfPfii)
        /*002c*/ 	.word	0x00000000


	//----- nvinfo : EIATTR_MIN_STACK_SIZE
	.align		4
.L_7:
        /*0030*/ 	.byte	0x04, 0x12
        /*0032*/ 	.short	(.L_9 - .L_8)
	.align		4
.L_8:
        /*0034*/ 	.word	index@(_Z15transpose_tiledPKfPfii)
        /*0038*/ 	.word	0x00000000


	//----- nvinfo : EIATTR_MIN_STACK_SIZE
	.align		4
.L_9:
        /*003c*/ 	.byte	0x04, 0x12
        /*003e*/ 	.short	(.L_11 - .L_10)
	.align		4
.L_10:
        /*0040*/ 	.word	index@(_Z15transpose_naivePKfPfi)
        /*0044*/ 	.word	0x00000000
.L_11:


//--------------------- .nv.compat                --------------------------
	.section	.nv.compat,"",@"SHT_CUDA_COMPAT_INFO"
	.align	4
        /*0000*/ 	.byte	0x02, 0x09, 0x00, 0x00, 0x02, 0x02, 0x01, 0x00, 0x02, 0x05, 0x05, 0x00, 0x03, 0x07, 0x01, 0x01
        /*0010*/ 	.byte	0x02, 0x03, 0x00, 0x00, 0x02, 0x06, 0x01, 0x00, 0x04, 0x0b, 0x08, 0x00, 0x09, 0x00, 0x00, 0x00
        /*0020*/ 	.byte	0x00, 0x00, 0x00, 0x00


//--------------------- .nv.info._Z15transpose_tiledPKfPfii --------------------------
	.section	.nv.info._Z15transpose_tiledPKfPfii,"",@"SHT_CUDA_INFO"
	.sectionflags	@""
	.align	4


	//----- nvinfo : EIATTR_CUDA_API_VERSION
	.align		4
        /*0000*/ 	.byte	0x04, 0x37
        /*0002*/ 	.short	(.L_13 - .L_12)
.L_12:
        /*0004*/ 	.word	0x00000082


	//----- nvinfo : EIATTR_KPARAM_INFO
	.align		4
.L_13:
        /*0008*/ 	.byte	0x04, 0x17
        /*000a*/ 	.short	(.L_15 - .L_14)
.L_14:
        /*000c*/ 	.word	0x00000000
        /*0010*/ 	.short	0x0003
        /*0012*/ 	.short	0x0014
        /*0014*/ 	.byte	0x00, 0xf0, 0x11, 0x00


	//----- nvinfo : EIATTR_KPARAM_INFO
	.align		4
.L_15:
        /*0018*/ 	.byte	0x04, 0x17
        /*001a*/ 	.short	(.L_17 - .L_16)
.L_16:
        /*001c*/ 	.word	0x00000000
        /*0020*/ 	.short	0x0002
        /*0022*/ 	.short	0x0010
        /*0024*/ 	.byte	0x00, 0xf0, 0x11, 0x00


	//----- nvinfo : EIATTR_KPARAM_INFO
	.align		4
.L_17:
        /*0028*/ 	.byte	0x04, 0x17
        /*002a*/ 	.short	(.L_19 - .L_18)
.L_18:
        /*002c*/ 	.word	0x00000000
        /*0030*/ 	.short	0x0001
        /*0032*/ 	.short	0x0008
        /*0034*/ 	.byte	0x00, 0xf5, 0x21, 0x00


	//----- nvinfo : EIATTR_KPARAM_INFO
	.align		4
.L_19:
        /*0038*/ 	.byte	0x04, 0x17
        /*003a*/ 	.short	(.L_21 - .L_20)
.L_20:
        /*003c*/ 	.word	0x00000000
        /*0040*/ 	.short	0x0000
        /*0042*/ 	.short	0x0000
        /*0044*/ 	.byte	0x00, 0xf5, 0x21, 0x00


	//----- nvinfo : EIATTR_SPARSE_MMA_MASK
	.align		4
.L_21:
        /*0048*/ 	.byte	0x03, 0x50
        /*004a*/ 	.short	0x0000


	//----- nvinfo : EIATTR_MAXREG_COUNT
	.align		4
        /*004c*/ 	.byte	0x03, 0x1b
        /*004e*/ 	.short	0x00ff


	//----- nvinfo : EIATTR_NUM_BARRIERS
	.align		4
        /*0050*/ 	.byte	0x02, 0x4c
        /*0052*/ 	.byte	0x01
	.zero		1


	//----- nvinfo : EIATTR_MERCURY_ISA_VERSION
	.align		4
        /*0054*/ 	.byte	0x03, 0x5f
        /*0056*/ 	.short	0x0101


	//----- nvinfo : EIATTR_VRC_CTA_INIT_COUNT
	.align		4
        /*0058*/ 	.byte	0x02, 0x4a
	.zero		1
	.zero		1


	//----- nvinfo : EIATTR_EXIT_INSTR_OFFSETS
	.align		4
        /*005c*/ 	.byte	0x04, 0x1c
        /*005e*/ 	.short	(.L_23 - .L_22)


	//   ....[0]....
.L_22:
        /*0060*/ 	.word	0x000001b0


	//   ....[1]....
        /*0064*/ 	.word	0x00000260


	//----- nvinfo : EIATTR_CBANK_PARAM_SIZE
	.align		4
.L_23:
        /*0068*/ 	.byte	0x03, 0x19
        /*006a*/ 	.short	0x0018


	//----- nvinfo : EIATTR_PARAM_CBANK
	.align		4
        /*006c*/ 	.byte	0x04, 0x0a
        /*006e*/ 	.short	(.L_25 - .L_24)
	.align		4
.L_24:
        /*0070*/ 	.word	index@(.nv.constant0._Z15transpose_tiledPKfPfii)
        /*0074*/ 	.short	0x0380
        /*0076*/ 	.short	0x0018


	//----- nvinfo : EIATTR_SW_WAR
	.align		4
.L_25:
        /*0078*/ 	.byte	0x04, 0x36
        /*007a*/ 	.short	(.L_27 - .L_26)
.L_26:
        /*007c*/ 	.word	0x00000008
.L_27:


//--------------------- .nv.info._Z15transpose_naivePKfPfi --------------------------
	.section	.nv.info._Z15transpose_naivePKfPfi,"",@"SHT_CUDA_INFO"
	.sectionflags	@""
	.align	4


	//----- nvinfo : EIATTR_CUDA_API_VERSION
	.align		4
        /*0000*/ 	.byte	0x04, 0x37
        /*0002*/ 	.short	(.L_29 - .L_28)
.L_28:
        /*0004*/ 	.word	0x00000082


	//----- nvinfo : EIATTR_KPARAM_INFO
	.align		4
.L_29:
        /*0008*/ 	.byte	0x04, 0x17
        /*000a*/ 	.short	(.L_31 - .L_30)
.L_30:
        /*000c*/ 	.word	0x00000000
        /*0010*/ 	.short	0x0002
        /*0012*/ 	.short	0x0010
        /*0014*/ 	.byte	0x00, 0xf0, 0x11, 0x00


	//----- nvinfo : EIATTR_KPARAM_INFO
	.align		4
.L_31:
        /*0018*/ 	.byte	0x04, 0x17
        /*001a*/ 	.short	(.L_33 - .L_32)
.L_32:
        /*001c*/ 	.word	0x00000000
        /*0020*/ 	.short	0x0001
        /*0022*/ 	.short	0x0008
        /*0024*/ 	.byte	0x00, 0xf5, 0x21, 0x00


	//----- nvinfo : EIATTR_KPARAM_INFO
	.align		4
.L_33:
        /*0028*/ 	.byte	0x04, 0x17
        /*002a*/ 	.short	(.L_35 - .L_34)
.L_34:
        /*002c*/ 	.word	0x00000000
        /*0030*/ 	.short	0x0000
        /*0032*/ 	.short	0x0000
        /*0034*/ 	.byte	0x00, 0xf5, 0x21, 0x00


	//----- nvinfo : EIATTR_SPARSE_MMA_MASK
	.align		4
.L_35:
        /*0038*/ 	.byte	0x03, 0x50
        /*003a*/ 	.short	0x0000


	//----- nvinfo : EIATTR_MAXREG_COUNT
	.align		4
        /*003c*/ 	.byte	0x03, 0x1b
        /*003e*/ 	.short	0x00ff


	//----- nvinfo : EIATTR_MERCURY_ISA_VERSION
	.align		4
        /*0040*/ 	.byte	0x03, 0x5f
        /*0042*/ 	.short	0x0101


	//----- nvinfo : EIATTR_VRC_CTA_INIT_COUNT
	.align		4
        /*0044*/ 	.byte	0x02, 0x4a
	.zero		1
	.zero		1


	//----- nvinfo : EIATTR_EXIT_INSTR_OFFSETS
	.align		4
        /*0048*/ 	.byte	0x04, 0x1c
        /*004a*/ 	.short	(.L_37 - .L_36)


	//   ....[0]....
.L_36:
        /*004c*/ 	.word	0x000000c0


	//   ....[1]....
        /*0050*/ 	.word	0x00000160


	//----- nvinfo : EIATTR_CBANK_PARAM_SIZE
	.align		4
.L_37:
        /*0054*/ 	.byte	0x03, 0x19
        /*0056*/ 	.short	0x0014


	//----- nvinfo : EIATTR_PARAM_CBANK
	.align		4
        /*0058*/ 	.byte	0x04, 0x0a
        /*005a*/ 	.short	(.L_39 - .L_38)
	.align		4
.L_38:
        /*005c*/ 	.word	index@(.nv.constant0._Z15transpose_naivePKfPfi)
        /*0060*/ 	.short	0x0380
        /*0062*/ 	.short	0x0014


	//----- nvinfo : EIATTR_SW_WAR
	.align		4
.L_39:
        /*0064*/ 	.byte	0x04, 0x36
        /*0066*/ 	.short	(.L_41 - .L_40)
.L_40:
        /*0068*/ 	.word	0x00000008
.L_41:


//--------------------- .nv.callgraph             --------------------------
	.section	.nv.callgraph,"",@"SHT_CUDA_CALLGRAPH"
	.align	4
	.sectionentsize	8
	.align		4
        /*0000*/ 	.word	0x00000000
	.align		4
        /*0004*/ 	.word	0xffffffff
	.align		4
        /*0008*/ 	.word	0x00000000
	.align		4
        /*000c*/ 	.word	0xfffffffe
	.align		4
        /*0010*/ 	.word	0x00000000
	.align		4
        /*0014*/ 	.word	0xfffffffd
	.align		4
        /*0018*/ 	.word	0x00000000
	.align		4
        /*001c*/ 	.word	0xfffffffc


//--------------------- .text._Z15transpose_tiledPKfPfii --------------------------
	.section	.text._Z15transpose_tiledPKfPfii,"ax",@progbits
	.align	128
        .global         _Z15transpose_tiledPKfPfii
        .type           _Z15transpose_tiledPKfPfii,@function
        .size           _Z15transpose_tiledPKfPfii,(.L_x_2 - _Z15transpose_tiledPKfPfii)
        .other          _Z15transpose_tiledPKfPfii,@"STO_CUDA_ENTRY STV_DEFAULT"
_Z15transpose_tiledPKfPfii:
.text._Z15transpose_tiledPKfPfii:
[----:B------:R-:W-:Y:S01]  /*0000*/  LDC R1, c[0x0][0x37c] ;  /* 0x0000df00ff017b82 */ /* 0x000fe20000000800 */
[----:B------:R-:W0:Y:S01]  /*0010*/  S2R R10, SR_TID.X ;  /* 0x00000000000a7919 */ /* 0x000e220000002100 */
[----:B------:R-:W1:Y:S01]  /*0020*/  LDCU.64 UR10, c[0x0][0x390] ;  /* 0x00007200ff0a77ac */ /* 0x000e620008000a00 */
[----:B------:R-:W1:Y:S01]  /*0030*/  S2R R9, SR_CTAID.Y ;  /* 0x0000000000097919 */ /* 0x000e620000002600 */
[----:B------:R-:W2:Y:S01]  /*0040*/  LDCU.64 UR8, c[0x0][0x358] ;  /* 0x00006b00ff0877ac */ /* 0x000ea20008000a00 */
[----:B------:R-:W1:Y:S01]  /*0050*/  S2R R11, SR_TID.Y ;  /* 0x00000000000b7919 */ /* 0x000e620000002200 */
[----:B------:R-:W0:Y:S01]  /*0060*/  S2R R7, SR_CTAID.X ;  /* 0x0000000000077919 */ /* 0x000e220000002500 */
[----:B-1----:R-:W-:Y:S02]  /*0070*/  IMAD R5, R9, UR11, R11 ;  /* 0x0000000b09057c24 */ /* 0x002fe4000f8e020b */
[----:B0-----:R-:W-:-:S05]  /*0080*/  IMAD R0, R7, UR11, R10 ;  /* 0x0000000b07007c24 */ /* 0x001fca000f8e020a */
[----:B------:R-:W-:-:S04]  /*0090*/  VIMNMX R2, PT, PT, R0, R5, !PT ;  /* 0x0000000500027248 */ /* 0x000fc80007fe0100 */
[----:B------:R-:W-:-:S13]  /*00a0*/  ISETP.GE.AND P0, PT, R2, UR10, PT ;  /* 0x0000000a02007c0c */ /* 0x000fda000bf06270 */
[----:B------:R-:W0:Y:S01]  /*00b0*/  @!P0 LDC.64 R2, c[0x0][0x380] ;  /* 0x0000e000ff028b82 */ /* 0x000e220000000a00 */
[----:B------:R-:W-:-:S04]  /*00c0*/  @!P0 IMAD R5, R5, UR10, R0 ;  /* 0x0000000a05058c24 */ /* 0x000fc8000f8e0200 */
[----:B0-----:R-:W-:-:S06]  /*00d0*/  @!P0 IMAD.WIDE R2, R5, 0x4, R2 ;  /* 0x0000000405028825 */ /* 0x001fcc00078e0202 */
[----:B--2---:R-:W2:Y:S01]  /*00e0*/  @!P0 LDG.E.CONSTANT R2, desc[UR8][R2.64] ;  /* 0x0000000802028981 */ /* 0x004ea2000c1e9900 */
[----:B------:R-:W-:Y:S01]  /*00f0*/  UIADD3 UR6, UPT, UPT, UR11, 0x1, URZ ;  /* 0x000000010b067890 */ /* 0x000fe2000fffe0ff */
[----:B------:R-:W-:Y:S01]  /*0100*/  @!P0 MOV R4, 0x400 ;  /* 0x0000040000048802 */ /* 0x000fe20000000f00 */
[--C-:B------:R-:W-:Y:S01]  /*0110*/  IMAD R6, R9, UR11, R10.reuse ;  /* 0x0000000b09067c24 */ /* 0x100fe2000f8e020a */
[----:B------:R-:W0:Y:S01]  /*0120*/  @!P0 S2R R5, SR_CgaCtaId ;  /* 0x0000000000058919 */ /* 0x000e220000008800 */
[----:B------:R-:W-:Y:S02]  /*0130*/  IMAD R7, R7, UR11, R11 ;  /* 0x0000000b07077c24 */ /* 0x000fe4000f8e020b */
[----:B------:R-:W-:-:S03]  /*0140*/  @!P0 IMAD R0, R11, UR6, R10 ;  /* 0x000000060b008c24 */ /* 0x000fc6000f8e020a */
[----:B------:R-:W-:-:S04]  /*0150*/  VIMNMX R8, PT, PT, R6, R7, !PT ;  /* 0x0000000706087248 */ /* 0x000fc80007fe0100 */
[----:B------:R-:W-:Y:S02]  /*0160*/  ISETP.GE.AND P1, PT, R8, UR10, PT ;  /* 0x0000000a08007c0c */ /* 0x000fe4000bf26270 */
[----:B0-----:R-:W-:-:S04]  /*0170*/  @!P0 LEA R5, R5, R4, 0x18 ;  /* 0x0000000405058211 */ /* 0x001fc800078ec0ff */
[----:B------:R-:W-:-:S05]  /*0180*/  @!P0 LEA R5, R0, R5, 0x2 ;  /* 0x0000000500058211 */ /* 0x000fca00078e10ff */
[----:B--2---:R0:W-:Y:S01]  /*0190*/  @!P0 STS [R5], R2 ;  /* 0x0000000205008388 */ /* 0x0041e20000000800 */
[----:B------:R-:W-:Y:S06]  /*01a0*/  BAR.SYNC.DEFER_BLOCKING 0x0 ;  /* 0x0000000000007b1d */ /* 0x000fec0000010000 */
[----:B------:R-:W-:Y:S05]  /*01b0*/  @P1 EXIT ;  /* 0x000000000000194d */ /* 0x000fea0003800000 */
[----:B------:R-:W1:Y:S01]  /*01c0*/  S2UR UR5, SR_CgaCtaId ;  /* 0x00000000000579c3 */ /* 0x000e620000008800 */
[----:B------:R-:W-:Y:S01]  /*01d0*/  UMOV UR4, 0x400 ;  /* 0x0000040000047882 */ /* 0x000fe20000000000 */
[----:B------:R-:W-:Y:S02]  /*01e0*/  IMAD R0, R10, UR6, R11 ;  /* 0x000000060a007c24 */ /* 0x000fe4000f8e020b */
[----:B------:R-:W-:-:S04]  /*01f0*/  IMAD R7, R7, UR10, R6 ;  /* 0x0000000a07077c24 */ /* 0x000fc8000f8e0206 */
[----:B0-----:R-:W0:Y:S01]  /*0200*/  LDC.64 R2, c[0x0][0x388] ;  /* 0x0000e200ff027b82 */ /* 0x001e220000000a00 */
[----:B-1----:R-:W-:-:S06]  /*0210*/  ULEA UR4, UR5, UR4, 0x18 ;  /* 0x0000000405047291 */ /* 0x002fcc000f8ec0ff */
[----:B------:R-:W-:Y:S01]  /*0220*/  LEA R0, R0, UR4, 0x2 ;  /* 0x0000000400007c11 */ /* 0x000fe2000f8e10ff */
[----:B0-----:R-:W-:-:S04]  /*0230*/  IMAD.WIDE R2, R7, 0x4, R2 ;  /* 0x0000000407027825 */ /* 0x001fc800078e0202 */
[----:B------:R-:W0:Y:S04]  /*0240*/  LDS R5, [R0] ;  /* 0x0000000000057984 */ /* 0x000e280000000800 */
[----:B0-----:R-:W-:Y:S01]  /*0250*/  STG.E desc[UR8][R2.64], R5 ;  /* 0x0000000502007986 */ /* 0x001fe2000c101908 */
[----:B------:R-:W-:Y:S05]  /*0260*/  EXIT ;  /* 0x000000000000794d */ /* 0x000fea0003800000 */
.L_x_0:
[----:B------:R-:W-:-:S00]  /*0270*/  BRA `(.L_x_0) ;  /* 0xfffffffc00fc7947 */ /* 0x000fc0000383ffff */
[----:B------:R-:W-:-:S00]  /*0280*/  NOP ;  /* 0x0000000000007918 */ /* 0x000fc00000000000 */
[----:B------:R-:W-:-:S00]  /*0290*/  NOP ;  /* 0x0000000000007918 */ /* 0x000fc00000000000 */
[----:B------:R-:W-:-:S00]  /*02a0*/  NOP ;  /* 0x0000000000007918 */ /* 0x000fc00000000000 */
[----:B------:R-:W-:-:S00]  /*02b0*/  NOP ;  /* 0x0000000000007918 */ /* 0x000fc00000000000 */
[----:B------:R-:W-:-:S00]  /*02c0*/  NOP ;  /* 0x0000000000007918 */ /* 0x000fc00000000000 */
[----:B------:R-:W-:-:S00]  /*02d0*/  NOP ;  /* 0x0000000000007918 */ /* 0x000fc00000000000 */
[----:B------:R-:W-:-:S00]  /*02e0*/  NOP ;  /* 0x0000000000007918 */ /* 0x000fc00000000000 */
[----:B------:R-:W-:-:S00]  /*02f0*/  NOP ;  /* 0x0000000000007918 */ /* 0x000fc00000000000 */
.L_x_2:


//--------------------- .text._Z15transpose_naivePKfPfi --------------------------
	.section	.text._Z15transpose_naivePKfPfi,"ax",@progbits
	.align	128
        .global         _Z15transpose_naivePKfPfi
        .type           _Z15transpose_naivePKfPfi,@function
        .size           _Z15transpose_naivePKfPfi,(.L_x_3 - _Z15transpose_naivePKfPfi)
        .other          _Z15transpose_naivePKfPfi,@"STO_CUDA_ENTRY STV_DEFAULT"
_Z15transpose_naivePKfPfi:
.text._Z15transpose_naivePKfPfi:
[----:B------:R-:W-:Y:S01]  /*0000*/  LDC R1, c[0x0][0x37c] ;  /* 0x0000df00ff017b82 */ /* 0x000fe20000000800 */
[----:B------:R-:W0:Y:S07]  /*0010*/  S2R R3, SR_TID.X ;  /* 0x0000000000037919 */ /* 0x000e2e0000002100 */
[----:B------:R-:W0:Y:S01]  /*0020*/  LDC R0, c[0x0][0x360] ;  /* 0x0000d800ff007b82 */ /* 0x000e220000000800 */
[----:B------:R-:W1:Y:S01]  /*0030*/  LDCU UR6, c[0x0][0x390] ;  /* 0x00007200ff0677ac */ /* 0x000e620008000800 */
[----:B------:R-:W2:Y:S06]  /*0040*/  S2R R2, SR_TID.Y ;  /* 0x0000000000027919 */ /* 0x000eac0000002200 */
[----:B------:R-:W0:Y:S08]  /*0050*/  S2UR UR4, SR_CTAID.X ;  /* 0x00000000000479c3 */ /* 0x000e300000002500 */
[----:B------:R-:W2:Y:S08]  /*0060*/  S2UR UR5, SR_CTAID.Y ;  /* 0x00000000000579c3 */ /* 0x000eb00000002600 */
[----:B------:R-:W2:Y:S01]  /*0070*/  LDC R7, c[0x0][0x364] ;  /* 0x0000d900ff077b82 */ /* 0x000ea20000000800 */
[----:B0-----:R-:W-:-:S02]  /*0080*/  IMAD R0, R0, UR4, R3 ;  /* 0x0000000400007c24 */ /* 0x001fc4000f8e0203 */
[----:B--2---:R-:W-:-:S05]  /*0090*/  IMAD R7, R7, UR5, R2 ;  /* 0x0000000507077c24 */ /* 0x004fca000f8e0202 */
[----:B------:R-:W-:-:S04]  /*00a0*/  VIMNMX R2, PT, PT, R0, R7, !PT ;  /* 0x0000000700027248 */ /* 0x000fc80007fe0100 */
[----:B-1----:R-:W-:-:S13]  /*00b0*/  ISETP.GE.AND P0, PT, R2, UR6, PT ;  /* 0x0000000602007c0c */ /* 0x002fda000bf06270 */
[----:B------:R-:W-:Y:S05]  /*00c0*/  @P0 EXIT ;  /* 0x000000000000094d */ /* 0x000fea0003800000 */
[----:B------:R-:W0:Y:S01]  /*00d0*/  LDC.64 R2, c[0x0][0x380] ;  /* 0x0000e000ff027b82 */ /* 0x000e220000000a00 */
[----:B------:R-:W1:Y:S01]  /*00e0*/  LDCU.64 UR4, c[0x0][0x358] ;  /* 0x00006b00ff0477ac */ /* 0x000e620008000a00 */
[----:B------:R-:W-:-:S04]  /*00f0*/  IMAD R5, R7, UR6, R0 ;  /* 0x0000000607057c24 */ /* 0x000fc8000f8e0200 */
[----:B0-----:R-:W-:Y:S02]  /*0100*/  IMAD.WIDE R2, R5, 0x4, R2 ;  /* 0x0000000405027825 */ /* 0x001fe400078e0202 */
[----:B------:R-:W0:Y:S04]  /*0110*/  LDC.64 R4, c[0x0][0x388] ;  /* 0x0000e200ff047b82 */ /* 0x000e280000000a00 */
[----:B-1----:R-:W2:Y:S01]  /*0120*/  LDG.E.CONSTANT R3, desc[UR4][R2.64] ;  /* 0x0000000402037981 */ /* 0x002ea2000c1e9900 */
[----:B------:R-:W-:-:S04]  /*0130*/  IMAD R7, R0, UR6, R7 ;  /* 0x0000000600077c24 */ /* 0x000fc8000f8e0207 */
[----:B0-----:R-:W-:-:S05]  /*0140*/  IMAD.WIDE R4, R7, 0x4, R4 ;  /* 0x0000000407047825 */ /* 0x001fca00078e0204 */
[----:B--2---:R-:W-:Y:S01]  /*0150*/  STG.E desc[UR4][R4.64], R3 ;  /* 0x0000000304007986 */ /* 0x004fe2000c101904 */
[----:B------:R-:W-:Y:S05]  /*0160*/  EXIT ;  /* 0x000000000000794d */ /* 0x000fea0003800000 */
.L_x_1:
        /* <DEDUP_REMOVED lines=9> */
.L_x_3:


//--------------------- .nv.shared._Z15transpose_tiledPKfPfii --------------------------
	.section	.nv.shared._Z15transpose_tiledPKfPfii,"aw",@nobits
	.sectionflags	@""
	.align	16
	.zero		1024


//--------------------- .nv.shared.reserved.0     --------------------------
	.section	.nv.shared.reserved.0,"aw",@nobits
	.weak		__nv_reservedSMEM_offset_0_alias
	.size		__nv_reservedSMEM_offset_0_alias, 0, 64
	.other		__nv_reservedSMEM_offset_0_alias,@"STO_CUDA_RESERVED_SHARED STV_DEFAULT"
__nv_reservedSMEM_offset_0_alias:
	.zero		0
	.zero		64


//--------------------- .nv.shared._Z15transpose_naivePKfPfi --------------------------
	.section	.nv.shared._Z15transpose_naivePKfPfi,"aw",@nobits
	.sectionflags	@""
	.align	16
	.zero		1024


//--------------------- .nv.constant0._Z15transpose_tiledPKfPfii --------------------------
	.section	.nv.constant0._Z15transpose_tiledPKfPfii,"a",@progbits
	.sectionflags	@""
	.align	4
.nv.constant0._Z15transpose_tiledPKfPfii:
	.zero		920


//--------------------- .nv.constant0._Z15transpose_naivePKfPfi --------------------------
	.section	.nv.constant0._Z15transpose_naivePKfPfi,"a",@progbits
	.sectionflags	@""
	.align	4
.nv.constant0._Z15transpose_naivePKfPfi:
	.zero		916


//--------------------- SYMBOLS --------------------------

	.type		.nv.reservedSmem.offset0,@object
	.size		.nv.reservedSmem.offset0,0x4
	.type		.nv.reservedSmem.cap,@object
	.size		.nv.reservedSmem.cap,0x4
